//
// Generated by NVIDIA NVVM Compiler
//
// Compiler Build ID: CL-36424714
// Cuda compilation tools, release 13.0, V13.0.88
// Based on NVVM 20.0.0
//

.version 9.0
.target sm_100
.address_size 64

	// .globl	_Z28mesh_ray_intersection_kerneliiiPKfPKiS0_S0_Pf

.visible .entry _Z28mesh_ray_intersection_kerneliiiPKfPKiS0_S0_Pf(
	.param .u32 _Z28mesh_ray_intersection_kerneliiiPKfPKiS0_S0_Pf_param_0,
	.param .u32 _Z28mesh_ray_intersection_kerneliiiPKfPKiS0_S0_Pf_param_1,
	.param .u32 _Z28mesh_ray_intersection_kerneliiiPKfPKiS0_S0_Pf_param_2,
	.param .u64 .ptr .align 1 _Z28mesh_ray_intersection_kerneliiiPKfPKiS0_S0_Pf_param_3,
	.param .u64 .ptr .align 1 _Z28mesh_ray_intersection_kerneliiiPKfPKiS0_S0_Pf_param_4,
	.param .u64 .ptr .align 1 _Z28mesh_ray_intersection_kerneliiiPKfPKiS0_S0_Pf_param_5,
	.param .u64 .ptr .align 1 _Z28mesh_ray_intersection_kerneliiiPKfPKiS0_S0_Pf_param_6,
	.param .u64 .ptr .align 1 _Z28mesh_ray_intersection_kerneliiiPKfPKiS0_S0_Pf_param_7
)
{
	.reg .pred 	%p<14>;
	.reg .b32 	%r<18>;
	.reg .b32 	%f<75>;
	.reg .b64 	%rd<26>;
	.reg .b64 	%fd<3>;

	ld.param.u32 	%r5, [_Z28mesh_ray_intersection_kerneliiiPKfPKiS0_S0_Pf_param_1];
	ld.param.u32 	%r6, [_Z28mesh_ray_intersection_kerneliiiPKfPKiS0_S0_Pf_param_2];
	ld.param.u64 	%rd8, [_Z28mesh_ray_intersection_kerneliiiPKfPKiS0_S0_Pf_param_3];
	ld.param.u64 	%rd9, [_Z28mesh_ray_intersection_kerneliiiPKfPKiS0_S0_Pf_param_4];
	ld.param.u64 	%rd10, [_Z28mesh_ray_intersection_kerneliiiPKfPKiS0_S0_Pf_param_5];
	ld.param.u64 	%rd11, [_Z28mesh_ray_intersection_kerneliiiPKfPKiS0_S0_Pf_param_6];
	ld.param.u64 	%rd12, [_Z28mesh_ray_intersection_kerneliiiPKfPKiS0_S0_Pf_param_7];
	mov.u32 	%r7, %ctaid.x;
	mov.u32 	%r8, %ntid.x;
	mov.u32 	%r9, %tid.x;
	mad.lo.s32 	%r1, %r7, %r8, %r9;
	setp.ge.s32 	%p1, %r1, %r6;
	@%p1 bra 	$L__BB0_9;
	cvta.to.global.u64 	%rd1, %rd11;
	cvta.to.global.u64 	%rd2, %rd10;
	setp.lt.s32 	%p2, %r5, 1;
	mov.f32 	%f74, 0f47C35000;
	@%p2 bra 	$L__BB0_8;
	mul.lo.s32 	%r10, %r1, 3;
	mul.wide.s32 	%rd13, %r10, 4;
	add.s64 	%rd3, %rd2, %rd13;
	add.s64 	%rd14, %rd1, %rd13;
	cvta.to.global.u64 	%rd4, %rd8;
	ld.global.f32 	%f1, [%rd14+4];
	ld.global.f32 	%f2, [%rd14+8];
	ld.global.f32 	%f3, [%rd14];
	neg.s32 	%r17, %r5;
	cvta.to.global.u64 	%rd15, %rd9;
	add.s64 	%rd25, %rd15, 4;
	mov.f32 	%f74, 0f47C35000;
$L__BB0_3:
	ld.global.u32 	%r11, [%rd25+-4];
	mul.lo.s32 	%r12, %r11, 3;
	mul.wide.s32 	%rd16, %r12, 4;
	add.s64 	%rd17, %rd4, %rd16;
	ld.global.u32 	%r13, [%rd25];
	mul.lo.s32 	%r14, %r13, 3;
	mul.wide.s32 	%rd18, %r14, 4;
	add.s64 	%rd19, %rd4, %rd18;
	ld.global.u32 	%r15, [%rd25+4];
	mul.lo.s32 	%r16, %r15, 3;
	mul.wide.s32 	%rd20, %r16, 4;
	add.s64 	%rd21, %rd4, %rd20;
	ld.global.f32 	%f33, [%rd19];
	ld.global.f32 	%f5, [%rd17];
	sub.f32 	%f6, %f33, %f5;
	ld.global.f32 	%f34, [%rd19+4];
	ld.global.f32 	%f7, [%rd17+4];
	sub.f32 	%f8, %f34, %f7;
	ld.global.f32 	%f35, [%rd19+8];
	ld.global.f32 	%f9, [%rd17+8];
	sub.f32 	%f10, %f35, %f9;
	ld.global.f32 	%f36, [%rd21];
	sub.f32 	%f11, %f36, %f5;
	ld.global.f32 	%f37, [%rd21+4];
	sub.f32 	%f12, %f37, %f7;
	ld.global.f32 	%f38, [%rd21+8];
	sub.f32 	%f13, %f38, %f9;
	mul.f32 	%f39, %f1, %f13;
	mul.f32 	%f40, %f12, %f2;
	sub.f32 	%f14, %f39, %f40;
	mul.f32 	%f41, %f11, %f2;
	mul.f32 	%f42, %f13, %f3;
	sub.f32 	%f15, %f41, %f42;
	mul.f32 	%f43, %f12, %f3;
	mul.f32 	%f44, %f11, %f1;
	sub.f32 	%f16, %f43, %f44;
	mul.f32 	%f45, %f8, %f15;
	fma.rn.f32 	%f46, %f6, %f14, %f45;
	fma.rn.f32 	%f17, %f10, %f16, %f46;
	cvt.f64.f32 	%fd1, %f17;
	setp.lt.f64 	%p3, %fd1, 0d3EB0C6F7A0B5ED8D;
	mov.f32 	%f73, 0fC7C35000;
	@%p3 bra 	$L__BB0_7;
	rcp.rn.f32 	%f18, %f17;
	ld.global.f32 	%f48, [%rd3];
	sub.f32 	%f19, %f48, %f5;
	ld.global.f32 	%f49, [%rd3+4];
	sub.f32 	%f20, %f49, %f7;
	ld.global.f32 	%f50, [%rd3+8];
	sub.f32 	%f21, %f50, %f9;
	mul.f32 	%f51, %f15, %f20;
	fma.rn.f32 	%f52, %f14, %f19, %f51;
	fma.rn.f32 	%f53, %f16, %f21, %f52;
	mul.f32 	%f22, %f18, %f53;
	setp.lt.f32 	%p4, %f22, 0f00000000;
	setp.gt.f32 	%p5, %f22, 0f3F800000;
	or.pred  	%p6, %p4, %p5;
	@%p6 bra 	$L__BB0_7;
	mul.f32 	%f55, %f10, %f20;
	mul.f32 	%f56, %f8, %f21;
	sub.f32 	%f23, %f55, %f56;
	mul.f32 	%f57, %f6, %f21;
	mul.f32 	%f58, %f10, %f19;
	sub.f32 	%f24, %f57, %f58;
	mul.f32 	%f59, %f8, %f19;
	mul.f32 	%f60, %f6, %f20;
	sub.f32 	%f25, %f59, %f60;
	mul.f32 	%f61, %f24, %f1;
	fma.rn.f32 	%f62, %f23, %f3, %f61;
	fma.rn.f32 	%f63, %f25, %f2, %f62;
	mul.f32 	%f64, %f18, %f63;
	setp.lt.f32 	%p7, %f64, 0f00000000;
	add.f32 	%f65, %f22, %f64;
	setp.gt.f32 	%p8, %f65, 0f3F800000;
	or.pred  	%p9, %p7, %p8;
	@%p9 bra 	$L__BB0_7;
	mul.f32 	%f66, %f12, %f24;
	fma.rn.f32 	%f67, %f11, %f23, %f66;
	fma.rn.f32 	%f68, %f13, %f25, %f67;
	mul.f32 	%f69, %f18, %f68;
	cvt.f64.f32 	%fd2, %f69;
	setp.gt.f64 	%p10, %fd2, 0d3EB0C6F7A0B5ED8D;
	selp.f32 	%f73, %f69, 0fC7C35000, %p10;
$L__BB0_7:
	setp.neu.f32 	%p11, %f73, 0fC7C35000;
	setp.lt.f32 	%p12, %f73, %f74;
	selp.f32 	%f70, %f73, %f74, %p12;
	selp.f32 	%f74, %f70, %f74, %p11;
	add.s32 	%r17, %r17, 1;
	setp.ne.s32 	%p13, %r17, 0;
	add.s64 	%rd25, %rd25, 12;
	@%p13 bra 	$L__BB0_3;
$L__BB0_8:
	cvta.to.global.u64 	%rd22, %rd12;
	mul.wide.s32 	%rd23, %r1, 4;
	add.s64 	%rd24, %rd22, %rd23;
	st.global.f32 	[%rd24], %f74;
$L__BB0_9:
	ret;

}


// ===== COMPILED SASS (sm_100) =====

	.target	sm_100

	.elftype	@"ET_EXEC"


//--------------------- .note.nv.tkinfo           --------------------------
	.section	.note.nv.tkinfo,"",@"SHT_NOTE"
	.sectionflags	@"SHF_NOTE_NV_TKINFO"
	.tkinfo
        /*0018*/ 	.word	0x00000002
        /*0030*/ 	.string	""
        /*0030*/ 	.string	"ptxas"
        /*0030*/ 	.string	"Cuda compilation tools, release 13.0, V13.0.88"
        /*0030*/ 	.string	"Build cuda_13.0.r13.0/compiler.36424714_0"
        /*0030*/ 	.string	"-arch sm_100 -m 64 "



//--------------------- .note.nv.cuinfo           --------------------------
	.section	.note.nv.cuinfo,"",@"SHT_NOTE"
	.sectionflags	@"SHF_NOTE_NV_CUINFO"
        /*0018*/ 	.short	0x0002
        /*001a*/ 	.short	0x0064
        /*001c*/ 	.short	0x0082
	.zero		2


//--------------------- .nv.info                  --------------------------
	.section	.nv.info,"",@"SHT_CUDA_INFO"
	.align	4


	//----- nvinfo : EIATTR_REGCOUNT
	.align		4
        /*0000*/ 	.byte	0x04, 0x2f
        /*0002*/ 	.short	(.L_1 - .L_0)
	.align		4
.L_0:
        /*0004*/ 	.word	index@(_Z28mesh_ray_intersection_kerneliiiPKfPKiS0_S0_Pf)
        /*0008*/ 	.word	0x00000020


	//----- nvinfo : EIATTR_FRAME_SIZE
	.align		4
.L_1:
        /*000c*/ 	.byte	0x04, 0x11
        /*000e*/ 	.short	(.L_3 - .L_2)
	.align		4
.L_2:
        /*0010*/ 	.word	index@($__internal_0_$__cuda_sm20_rcp_rn_f32_slowpath)
        /*0014*/ 	.word	0x00000000


	//----- nvinfo : EIATTR_FRAME_SIZE
	.align		4
.L_3:
        /*0018*/ 	.byte	0x04, 0x11
        /*001a*/ 	.short	(.L_5 - .L_4)
	.align		4
.L_4:
        /*001c*/ 	.word	index@(_Z28mesh_ray_intersection_kerneliiiPKfPKiS0_S0_Pf)
        /*0020*/ 	.word	0x00000000


	//----- nvinfo : EIATTR_MIN_STACK_SIZE
	.align		4
.L_5:
        /*0024*/ 	.byte	0x04, 0x12
        /*0026*/ 	.short	(.L_7 - .L_6)
	.align		4
.L_6:
        /*0028*/ 	.word	index@(_Z28mesh_ray_intersection_kerneliiiPKfPKiS0_S0_Pf)
        /*002c*/ 	.word	0x00000000
.L_7:


//--------------------- .nv.compat                --------------------------
	.section	.nv.compat,"",@"SHT_CUDA_COMPAT_INFO"
	.align	4
        /*0000*/ 	.byte	0x02, 0x09, 0x00, 0x00, 0x02, 0x02, 0x01, 0x00, 0x02, 0x05, 0x05, 0x00, 0x03, 0x07, 0x01, 0x01
        /*0010*/ 	.byte	0x02, 0x03, 0x00, 0x00, 0x02, 0x06, 0x01, 0x00, 0x04, 0x0b, 0x08, 0x00, 0x01, 0x00, 0x00, 0x00
        /*0020*/ 	.byte	0x00, 0x00, 0x00, 0x00


//--------------------- .nv.info._Z28mesh_ray_intersection_kerneliiiPKfPKiS0_S0_Pf --------------------------
	.section	.nv.info._Z28mesh_ray_intersection_kerneliiiPKfPKiS0_S0_Pf,"",@"SHT_CUDA_INFO"
	.sectionflags	@""
	.align	4


	//----- nvinfo : EIATTR_CUDA_API_VERSION
	.align		4
        /*0000*/ 	.byte	0x04, 0x37
        /*0002*/ 	.short	(.L_9 - .L_8)
.L_8:
        /*0004*/ 	.word	0x00000082


	//----- nvinfo : EIATTR_KPARAM_INFO
	.align		4
.L_9:
        /*0008*/ 	.byte	0x04, 0x17
        /*000a*/ 	.short	(.L_11 - .L_10)
.L_10:
        /*000c*/ 	.word	0x00000000
        /*0010*/ 	.short	0x0007
        /*0012*/ 	.short	0x0030
        /*0014*/ 	.byte	0x00, 0xf5, 0x21, 0x00


	//----- nvinfo : EIATTR_KPARAM_INFO
	.align		4
.L_11:
        /*0018*/ 	.byte	0x04, 0x17
        /*001a*/ 	.short	(.L_13 - .L_12)
.L_12:
        /*001c*/ 	.word	0x00000000
        /*0020*/ 	.short	0x0006
        /*0022*/ 	.short	0x0028
        /*0024*/ 	.byte	0x00, 0xf5, 0x21, 0x00


	//----- nvinfo : EIATTR_KPARAM_INFO
	.align		4
.L_13:
        /*0028*/ 	.byte	0x04, 0x17
        /*002a*/ 	.short	(.L_15 - .L_14)
.L_14:
        /*002c*/ 	.word	0x00000000
        /*0030*/ 	.short	0x0005
        /*0032*/ 	.short	0x0020
        /*0034*/ 	.byte	0x00, 0xf5, 0x21, 0x00


	//----- nvinfo : EIATTR_KPARAM_INFO
	.align		4
.L_15:
        /*0038*/ 	.byte	0x04, 0x17
        /*003a*/ 	.short	(.L_17 - .L_16)
.L_16:
        /*003c*/ 	.word	0x00000000
        /*0040*/ 	.short	0x0004
        /*0042*/ 	.short	0x0018
        /*0044*/ 	.byte	0x00, 0xf5, 0x21, 0x00


	//----- nvinfo : EIATTR_KPARAM_INFO
	.align		4
.L_17:
        /*0048*/ 	.byte	0x04, 0x17
        /*004a*/ 	.short	(.L_19 - .L_18)
.L_18:
        /*004c*/ 	.word	0x00000000
        /*0050*/ 	.short	0x0003
        /*0052*/ 	.short	0x0010
        /*0054*/ 	.byte	0x00, 0xf5, 0x21, 0x00


	//----- nvinfo : EIATTR_KPARAM_INFO
	.align		4
.L_19:
        /*0058*/ 	.byte	0x04, 0x17
        /*005a*/ 	.short	(.L_21 - .L_20)
.L_20:
        /*005c*/ 	.word	0x00000000
        /*0060*/ 	.short	0x0002
        /*0062*/ 	.short	0x0008
        /*0064*/ 	.byte	0x00, 0xf0, 0x11, 0x00


	//----- nvinfo : EIATTR_KPARAM_INFO
	.align		4
.L_21:
        /*0068*/ 	.byte	0x04, 0x17
        /*006a*/ 	.short	(.L_23 - .L_22)
.L_22:
        /*006c*/ 	.word	0x00000000
        /*0070*/ 	.short	0x0001
        /*0072*/ 	.short	0x0004
        /*0074*/ 	.byte	0x00, 0xf0, 0x11, 0x00


	//----- nvinfo : EIATTR_KPARAM_INFO
	.align		4
.L_23:
        /*0078*/ 	.byte	0x04, 0x17
        /*007a*/ 	.short	(.L_25 - .L_24)
.L_24:
        /*007c*/ 	.word	0x00000000
        /*0080*/ 	.short	0x0000
        /*0082*/ 	.short	0x0000
        /*0084*/ 	.byte	0x00, 0xf0, 0x11, 0x00


	//----- nvinfo : EIATTR_SPARSE_MMA_MASK
	.align		4
.L_25:
        /*0088*/ 	.byte	0x03, 0x50
        /*008a*/ 	.short	0x0000


	//----- nvinfo : EIATTR_MAXREG_COUNT
	.align		4
        /*008c*/ 	.byte	0x03, 0x1b
        /*008e*/ 	.short	0x00ff


	//----- nvinfo : EIATTR_MERCURY_ISA_VERSION
	.align		4
        /*0090*/ 	.byte	0x03, 0x5f
        /*0092*/ 	.short	0x0101


	//----- nvinfo : EIATTR_VRC_CTA_INIT_COUNT
	.align		4
        /*0094*/ 	.byte	0x02, 0x4a
	.zero		1
	.zero		1


	//----- nvinfo : EIATTR_EXIT_INSTR_OFFSETS
	.align		4
        /*0098*/ 	.byte	0x04, 0x1c
        /*009a*/ 	.short	(.L_27 - .L_26)


	//   ....[0]....
.L_26:
        /*009c*/ 	.word	0x00000070


	//   ....[1]....
        /*00a0*/ 	.word	0x00000820


	//----- nvinfo : EIATTR_CRS_STACK_SIZE
	.align		4
.L_27:
        /*00a4*/ 	.byte	0x04, 0x1e
        /*00a6*/ 	.short	(.L_29 - .L_28)
.L_28:
        /*00a8*/ 	.word	0x00000000


	//----- nvinfo : EIATTR_CBANK_PARAM_SIZE
	.align		4
.L_29:
        /*00ac*/ 	.byte	0x03, 0x19
        /*00ae*/ 	.short	0x0038


	//----- nvinfo : EIATTR_PARAM_CBANK
	.align		4
        /*00b0*/ 	.byte	0x04, 0x0a
        /*00b2*/ 	.short	(.L_31 - .L_30)
	.align		4
.L_30:
        /*00b4*/ 	.word	index@(.nv.constant0._Z28mesh_ray_intersection_kerneliiiPKfPKiS0_S0_Pf)
        /*00b8*/ 	.short	0x0380
        /*00ba*/ 	.short	0x0038


	//----- nvinfo : EIATTR_SW_WAR
	.align		4
.L_31:
        /*00bc*/ 	.byte	0x04, 0x36
        /*00be*/ 	.short	(.L_33 - .L_32)
.L_32:
        /*00c0*/ 	.word	0x00000008
.L_33:


//--------------------- .nv.callgraph             --------------------------
	.section	.nv.callgraph,"",@"SHT_CUDA_CALLGRAPH"
	.align	4
	.sectionentsize	8
	.align		4
        /*0000*/ 	.word	0x00000000
	.align		4
        /*0004*/ 	.word	0xffffffff
	.align		4
        /*0008*/ 	.word	0x00000000
	.align		4
        /*000c*/ 	.word	0xfffffffe
	.align		4
        /*0010*/ 	.word	0x00000000
	.align		4
        /*0014*/ 	.word	0xfffffffd
	.align		4
        /*0018*/ 	.word	0x00000000
	.align		4
        /*001c*/ 	.word	0xfffffffc


//--------------------- .text._Z28mesh_ray_intersection_kerneliiiPKfPKiS0_S0_Pf --------------------------
	.section	.text._Z28mesh_ray_intersection_kerneliiiPKfPKiS0_S0_Pf,"ax",@progbits
	.align	128
        .global         _Z28mesh_ray_intersection_kerneliiiPKfPKiS0_S0_Pf
        .type           _Z28mesh_ray_intersection_kerneliiiPKfPKiS0_S0_Pf,@function
        .size           _Z28mesh_ray_intersection_kerneliiiPKfPKiS0_S0_Pf,(.L_x_12 - _Z28mesh_ray_intersection_kerneliiiPKfPKiS0_S0_Pf)
        .other          _Z28mesh_ray_intersection_kerneliiiPKfPKiS0_S0_Pf,@"STO_CUDA_ENTRY STV_DEFAULT"
_Z28mesh_ray_intersection_kerneliiiPKfPKiS0_S0_Pf:
.text._Z28mesh_ray_intersection_kerneliiiPKfPKiS0_S0_Pf:
[----:B------:R-:W-:Y:S01]  /*0000*/  LDC R1, c[0x0][0x37c] ;  /* 0x0000df00ff017b82 */ /* 0x000fe20000000800 */
[----:B------:R-:W0:Y:S07]  /*0010*/  S2R R3, SR_TID.X ;  /* 0x0000000000037919 */ /* 0x000e2e0000002100 */
[----:B------:R-:W0:Y:S01]  /*0020*/  S2UR UR4, SR_CTAID.X ;  /* 0x00000000000479c3 */ /* 0x000e220000002500 */
[----:B------:R-:W1:Y:S07]  /*0030*/  LDCU UR5, c[0x0][0x388] ;  /* 0x00007100ff0577ac */ /* 0x000e6e0008000800 */
[----:B------:R-:W0:Y:S02]  /*0040*/  LDC R8, c[0x0][0x360] ;  /* 0x0000d800ff087b82 */ /* 0x000e240000000800 */
[----:B0-----:R-:W-:-:S05]  /*0050*/  IMAD R8, R8, UR4, R3 ;  /* 0x0000000408087c24 */ /* 0x001fca000f8e0203 */
[----:B-1----:R-:W-:-:S13]  /*0060*/  ISETP.GE.AND P0, PT, R8, UR5, PT ;  /* 0x0000000508007c0c */ /* 0x002fda000bf06270 */
[----:B------:R-:W-:Y:S05]  /*0070*/  @P0 EXIT ;  /* 0x000000000000094d */ /* 0x000fea0003800000 */
[----:B------:R-:W0:Y:S01]  /*0080*/  LDCU UR4, c[0x0][0x384] ;  /* 0x00007080ff0477ac */ /* 0x000e220008000800 */
[----:B------:R-:W-:Y:S01]  /*0090*/  HFMA2 R25, -RZ, RZ, 7.76171875, 32 ;  /* 0x47c35000ff197431 */ /* 0x000fe200000001ff */
[----:B------:R-:W1:Y:S01]  /*00a0*/  LDCU.64 UR8, c[0x0][0x358] ;  /* 0x00006b00ff0877ac */ /* 0x000e620008000a00 */
[----:B0-----:R-:W-:-:S09]  /*00b0*/  UISETP.GE.AND UP0, UPT, UR4, 0x1, UPT ;  /* 0x000000010400788c */ /* 0x001fd2000bf06270 */
[----:B-1----:R-:W-:Y:S05]  /*00c0*/  BRA.U !UP0, `(.L_x_0) ;  /* 0x0000000508c87547 */ /* 0x002fea000b800000 */
[----:B------:R-:W0:Y:S01]  /*00d0*/  LDC.64 R2, c[0x0][0x3a8] ;  /* 0x0000ea00ff027b82 */ /* 0x000e220000000a00 */
[----:B------:R-:W-:Y:S01]  /*00e0*/  IMAD R5, R8, 0x3, RZ ;  /* 0x0000000308057824 */ /* 0x000fe200078e02ff */
[----:B------:R-:W1:Y:S06]  /*00f0*/  LDCU.64 UR6, c[0x0][0x398] ;  /* 0x00007300ff0677ac */ /* 0x000e6c0008000a00 */
[----:B------:R-:W2:Y:S01]  /*0100*/  LDC.64 R6, c[0x0][0x3a0] ;  /* 0x0000e800ff067b82 */ /* 0x000ea20000000a00 */
[----:B0-----:R-:W-:-:S05]  /*0110*/  IMAD.WIDE R2, R5, 0x4, R2 ;  /* 0x0000000405027825 */ /* 0x001fca00078e0202 */
[----:B------:R0:W5:Y:S04]  /*0120*/  LDG.E R9, desc[UR8][R2.64+0x4] ;  /* 0x0000040802097981 */ /* 0x000168000c1e1900 */
[----:B------:R0:W5:Y:S04]  /*0130*/  LDG.E R10, desc[UR8][R2.64+0x8] ;  /* 0x00000808020a7981 */ /* 0x000168000c1e1900 */
[----:B------:R0:W5:Y:S01]  /*0140*/  LDG.E R11, desc[UR8][R2.64] ;  /* 0x00000008020b7981 */ /* 0x000162000c1e1900 */
[----:B-1----:R-:W-:Y:S01]  /*0150*/  UIADD3 UR5, UP0, UPT, UR6, 0x4, URZ ;  /* 0x0000000406057890 */ /* 0x002fe2000ff1e0ff */
[----:B--2---:R-:W-:Y:S01]  /*0160*/  IMAD.WIDE R6, R5, 0x4, R6 ;  /* 0x0000000405067825 */ /* 0x004fe200078e0206 */
[----:B------:R-:W-:Y:S01]  /*0170*/  MOV R25, 0x47c35000 ;  /* 0x47c3500000197802 */ /* 0x000fe20000000f00 */
[----:B------:R-:W-:-:S02]  /*0180*/  UIADD3 UR4, UPT, UPT, -UR4, URZ, URZ ;  /* 0x000000ff04047290 */ /* 0x000fc4000fffe1ff */
[----:B------:R-:W-:Y:S01]  /*0190*/  UIADD3.X UR6, UPT, UPT, URZ, UR7, URZ, UP0, !UPT ;  /* 0x00000007ff067290 */ /* 0x000fe200087fe4ff */
[----:B------:R-:W-:-:S05]  /*01a0*/  MOV R4, UR5 ;  /* 0x0000000500047c02 */ /* 0x000fca0008000f00 */
[----:B0-----:R-:W-:-:S07]  /*01b0*/  MOV R5, UR6 ;  /* 0x0000000600057c02 */ /* 0x001fce0008000f00 */
.L_x_6:
[----:B------:R-:W2:Y:S01]  /*01c0*/  LDG.E R0, desc[UR8][R4.64+-0x4] ;  /* 0xfffffc0804007981 */ /* 0x000ea2000c1e1900 */
[----:B------:R-:W0:Y:S03]  /*01d0*/  LDC.64 R12, c[0x0][0x390] ;  /* 0x0000e400ff0c7b82 */ /* 0x000e260000000a00 */
[----:B------:R-:W3:Y:S04]  /*01e0*/  LDG.E R3, desc[UR8][R4.64+0x4] ;  /* 0x0000040804037981 */ /* 0x000ee8000c1e1900 */
[----:B------:R-:W4:Y:S01]  /*01f0*/  LDG.E R2, desc[UR8][R4.64] ;  /* 0x0000000804027981 */ /* 0x000f22000c1e1900 */
[----:B--2---:R-:W-:Y:S02]  /*0200*/  IMAD R21, R0, 0x3, RZ ;  /* 0x0000000300157824 */ /* 0x004fe400078e02ff */
[----:B---3--:R-:W-:-:S02]  /*0210*/  IMAD R3, R3, 0x3, RZ ;  /* 0x0000000303037824 */ /* 0x008fc400078e02ff */
[----:B0-----:R-:W-:-:S04]  /*0220*/  IMAD.WIDE R20, R21, 0x4, R12 ;  /* 0x0000000415147825 */ /* 0x001fc800078e020c */
[----:B----4-:R-:W-:Y:S01]  /*0230*/  IMAD R23, R2, 0x3, RZ ;  /* 0x0000000302177824 */ /* 0x010fe200078e02ff */
[----:B------:R-:W2:Y:S01]  /*0240*/  LDG.E R14, desc[UR8][R20.64+0x4] ;  /* 0x00000408140e7981 */ /* 0x000ea2000c1e1900 */
[----:B------:R-:W-:-:S04]  /*0250*/  IMAD.WIDE R2, R3, 0x4, R12 ;  /* 0x0000000403027825 */ /* 0x000fc800078e020c */
[----:B------:R-:W-:Y:S01]  /*0260*/  IMAD.WIDE R22, R23, 0x4, R12 ;  /* 0x0000000417167825 */ /* 0x000fe200078e020c */
[----:B------:R-:W3:Y:S04]  /*0270*/  LDG.E R16, desc[UR8][R2.64+0x8] ;  /* 0x0000080802107981 */ /* 0x000ee8000c1e1900 */
[----:B------:R-:W3:Y:S04]  /*0280*/  LDG.E R13, desc[UR8][R20.64+0x8] ;  /* 0x00000808140d7981 */ /* 0x000ee8000c1e1900 */
[----:B------:R-:W4:Y:S04]  /*0290*/  LDG.E R12, desc[UR8][R20.64] ;  /* 0x00000008140c7981 */ /* 0x000f28000c1e1900 */
[----:B------:R-:W4:Y:S04]  /*02a0*/  LDG.E R15, desc[UR8][R2.64] ;  /* 0x00000008020f7981 */ /* 0x000f28000c1e1900 */
[----:B------:R-:W2:Y:S04]  /*02b0*/  LDG.E R17, desc[UR8][R2.64+0x4] ;  /* 0x0000040802117981 */ /* 0x000ea8000c1e1900 */
[----:B------:R-:W2:Y:S04]  /*02c0*/  LDG.E R19, desc[UR8][R22.64+0x4] ;  /* 0x0000040816137981 */ /* 0x000ea8000c1e1900 */
[----:B------:R-:W2:Y:S04]  /*02d0*/  LDG.E R27, desc[UR8][R22.64] ;  /* 0x00000008161b7981 */ /* 0x000ea8000c1e1900 */
[----:B------:R0:W2:Y:S01]  /*02e0*/  LDG.E R0, desc[UR8][R22.64+0x8] ;  /* 0x0000080816007981 */ /* 0x0000a2000c1e1900 */
[----:B------:R-:W-:Y:S01]  /*02f0*/  UMOV UR6, 0xa0b5ed8d ;  /* 0xa0b5ed8d00067882 */ /* 0x000fe20000000000 */
[----:B------:R-:W-:Y:S01]  /*0300*/  UMOV UR7, 0x3eb0c6f7 ;  /* 0x3eb0c6f700077882 */ /* 0x000fe20000000000 */
[----:B------:R-:W-:Y:S01]  /*0310*/  UIADD3 UR4, UPT, UPT, UR4, 0x1, URZ ;  /* 0x0000000104047890 */ /* 0x000fe2000fffe0ff */
[----:B------:R-:W-:Y:S03]  /*0320*/  BSSY.RECONVERGENT B0, `(.L_x_1) ;  /* 0x0000046000007945 */ /* 0x000fe60003800200 */
[----:B------:R-:W-:Y:S01]  /*0330*/  UISETP.NE.AND UP0, UPT, UR4, URZ, UPT ;  /* 0x000000ff0400728c */ /* 0x000fe2000bf05270 */
[----:B---3--:R-:W-:-:S04]  /*0340*/  FADD R16, -R13, R16 ;  /* 0x000000100d107221 */ /* 0x008fc80000000100 */
[----:B-----5:R-:W-:Y:S01]  /*0350*/  FMUL R29, R11, R16 ;  /* 0x000000100b1d7220 */ /* 0x020fe20000400000 */
[----:B----4-:R-:W-:Y:S01]  /*0360*/  FADD R15, -R12, R15 ;  /* 0x0000000f0c0f7221 */ /* 0x010fe20000000100 */
[----:B--2---:R-:W-:Y:S01]  /*0370*/  FADD R17, -R14, R17 ;  /* 0x000000110e117221 */ /* 0x004fe20000000100 */
[----:B------:R-:W-:-:S03]  /*0380*/  FADD R18, R19, -R14 ;  /* 0x8000000e13127221 */ /* 0x000fc60000000000 */
[C---:B------:R-:W-:Y:S01]  /*0390*/  FMUL R24, R10.reuse, R17 ;  /* 0x000000110a187220 */ /* 0x040fe20000400000 */
[-C--:B------:R-:W-:Y:S01]  /*03a0*/  FFMA R19, R10, R15.reuse, -R29 ;  /* 0x0000000f0a137223 */ /* 0x080fe2000000081d */
[----:B------:R-:W-:Y:S01]  /*03b0*/  FMUL R2, R9, R15 ;  /* 0x0000000f09027220 */ /* 0x000fe20000400000 */
[----:B------:R-:W-:Y:S01]  /*03c0*/  FADD R20, R27, -R12 ;  /* 0x8000000c1b147221 */ /* 0x000fe20000000000 */
[----:B------:R-:W-:Y:S01]  /*03d0*/  FFMA R21, R9, R16, -R24 ;  /* 0x0000001009157223 */ /* 0x000fe20000000818 */
[----:B------:R-:W-:Y:S01]  /*03e0*/  FMUL R3, R18, R19 ;  /* 0x0000001312037220 */ /* 0x000fe20000400000 */
[----:B0-----:R-:W-:Y:S01]  /*03f0*/  FFMA R23, R11, R17, -R2 ;  /* 0x000000110b177223 */ /* 0x001fe20000000802 */
[----:B------:R-:W-:Y:S02]  /*0400*/  FADD R22, R0, -R13 ;  /* 0x8000000d00167221 */ /* 0x000fe40000000000 */
[----:B------:R-:W-:-:S04]  /*0410*/  FFMA R3, R20, R21, R3 ;  /* 0x0000001514037223 */ /* 0x000fc80000000003 */
[----:B------:R-:W-:-:S04]  /*0420*/  FFMA R0, R22, R23, R3 ;  /* 0x0000001716007223 */ /* 0x000fc80000000003 */
[----:B------:R-:W0:Y:S02]  /*0430*/  F2F.F64.F32 R2, R0 ;  /* 0x0000000000027310 */ /* 0x000e240000201800 */
[----:B0-----:R-:W-:Y:S01]  /*0440*/  DSETP.GEU.AND P0, PT, R2, UR6, PT ;  /* 0x0000000602007e2a */ /* 0x001fe2000bf0e000 */
[----:B------:R-:W-:-:S13]  /*0450*/  MOV R24, 0xc7c35000 ;  /* 0xc7c3500000187802 */ /* 0x000fda0000000f00 */
[----:B------:R-:W-:Y:S05]  /*0460*/  @!P0 BRA `(.L_x_2) ;  /* 0x0000000000c48947 */ /* 0x000fea0003800000 */
[----:B------:R-:W-:Y:S01]  /*0470*/  IADD3 R2, PT, PT, R0, 0x1800000, RZ ;  /* 0x0180000000027810 */ /* 0x000fe20007ffe0ff */
[----:B------:R-:W-:Y:S03]  /*0480*/  BSSY.RECONVERGENT B1, `(.L_x_3) ;  /* 0x000000c000017945 */ /* 0x000fe60003800200 */
[----:B------:R-:W-:-:S04]  /*0490*/  LOP3.LUT R2, R2, 0x7f800000, RZ, 0xc0, !PT ;  /* 0x7f80000002027812 */ /* 0x000fc800078ec0ff */
[----:B------:R-:W-:-:S13]  /*04a0*/  ISETP.GT.U32.AND P0, PT, R2, 0x1ffffff, PT ;  /* 0x01ffffff0200780c */ /* 0x000fda0003f04070 */
[----:B------:R-:W-:Y:S05]  /*04b0*/  @P0 BRA `(.L_x_4) ;  /* 0x0000000000100947 */ /* 0x000fea0003800000 */
[----:B------:R-:W-:-:S07]  /*04c0*/  MOV R26, 0x4e0 ;  /* 0x000004e0001a7802 */ /* 0x000fce0000000f00 */
[----:B------:R-:W-:Y:S05]  /*04d0*/  CALL.REL.NOINC `($__internal_0_$__cuda_sm20_rcp_rn_f32_slowpath) ;  /* 0x0000000000d47944 */ /* 0x000fea0003c00000 */
[----:B------:R-:W-:Y:S01]  /*04e0*/  MOV R2, R0 ;  /* 0x0000000000027202 */ /* 0x000fe20000000f00 */
[----:B------:R-:W-:Y:S06]  /*04f0*/  BRA `(.L_x_5) ;  /* 0x0000000000107947 */ /* 0x000fec0003800000 */
.L_x_4:
[----:B------:R-:W0:Y:S02]  /*0500*/  MUFU.RCP R3, R0 ;  /* 0x0000000000037308 */ /* 0x000e240000001000 */
[----:B0-----:R-:W-:-:S04]  /*0510*/  FFMA R2, R0, R3, -1 ;  /* 0xbf80000000027423 */ /* 0x001fc80000000003 */
[----:B------:R-:W-:-:S04]  /*0520*/  FADD.FTZ R2, -R2, -RZ ;  /* 0x800000ff02027221 */ /* 0x000fc80000010100 */
[----:B------:R-:W-:-:S07]  /*0530*/  FFMA R2, R3, R2, R3 ;  /* 0x0000000203027223 */ /* 0x000fce0000000003 */
.L_x_5:
[----:B------:R-:W-:Y:S05]  /*0540*/  BSYNC.RECONVERGENT B1 ;  /* 0x0000000000017941 */ /* 0x000fea0003800200 */
.L_x_3:
[----:B------:R-:W2:Y:S04]  /*0550*/  LDG.E R3, desc[UR8][R6.64+0x4] ;  /* 0x0000040806037981 */ /* 0x000ea8000c1e1900 */
[----:B------:R-:W3:Y:S04]  /*0560*/  LDG.E R27, desc[UR8][R6.64] ;  /* 0x00000008061b7981 */ /* 0x000ee8000c1e1900 */
[----:B------:R-:W4:Y:S01]  /*0570*/  LDG.E R0, desc[UR8][R6.64+0x8] ;  /* 0x0000080806007981 */ /* 0x000f22000c1e1900 */
[----:B--2---:R-:W-:Y:S01]  /*0580*/  FADD R3, -R14, R3 ;  /* 0x000000030e037221 */ /* 0x004fe20000000100 */
[----:B---3--:R-:W-:-:S03]  /*0590*/  FADD R27, -R12, R27 ;  /* 0x0000001b0c1b7221 */ /* 0x008fc60000000100 */
[----:B------:R-:W-:Y:S01]  /*05a0*/  FMUL R12, R19, R3 ;  /* 0x00000003130c7220 */ /* 0x000fe20000400000 */
[----:B----4-:R-:W-:-:S03]  /*05b0*/  FADD R29, -R13, R0 ;  /* 0x000000000d1d7221 */ /* 0x010fc60000000100 */
[----:B------:R-:W-:-:S04]  /*05c0*/  FFMA R12, R21, R27, R12 ;  /* 0x0000001b150c7223 */ /* 0x000fc8000000000c */
[----:B------:R-:W-:-:S04]  /*05d0*/  FFMA R23, R23, R29, R12 ;  /* 0x0000001d17177223 */ /* 0x000fc8000000000c */
[----:B------:R-:W-:-:S05]  /*05e0*/  FMUL R0, R23, R2 ;  /* 0x0000000217007220 */ /* 0x000fca0000400000 */
[----:B------:R-:W-:-:S04]  /*05f0*/  FSETP.GT.AND P0, PT, R0, 1, PT ;  /* 0x3f8000000000780b */ /* 0x000fc80003f04000 */
[----:B------:R-:W-:-:S13]  /*0600*/  FSETP.LT.OR P0, PT, R0, RZ, P0 ;  /* 0x000000ff0000720b */ /* 0x000fda0000701400 */
[----:B------:R-:W-:Y:S05]  /*0610*/  @P0 BRA `(.L_x_2) ;  /* 0x0000000000580947 */ /* 0x000fea0003800000 */
[----:B------:R-:W-:Y:S01]  /*0620*/  FMUL R19, R22, R27 ;  /* 0x0000001b16137220 */ /* 0x000fe20000400000 */
[----:B------:R-:W-:-:S03]  /*0630*/  FMUL R13, R18, R29 ;  /* 0x0000001d120d7220 */ /* 0x000fc60000400000 */
[C---:B------:R-:W-:Y:S01]  /*0640*/  FFMA R12, R20.reuse, R29, -R19 ;  /* 0x0000001d140c7223 */ /* 0x040fe20000000813 */
[-C--:B------:R-:W-:Y:S01]  /*0650*/  FMUL R19, R20, R3.reuse ;  /* 0x0000000314137220 */ /* 0x080fe20000400000 */
[----:B------:R-:W-:Y:S02]  /*0660*/  FFMA R13, R22, R3, -R13 ;  /* 0x00000003160d7223 */ /* 0x000fe4000000080d */
[----:B------:R-:W-:Y:S01]  /*0670*/  FMUL R14, R9, R12 ;  /* 0x0000000c090e7220 */ /* 0x000fe20000400000 */
[----:B------:R-:W-:-:S03]  /*0680*/  FFMA R19, R18, R27, -R19 ;  /* 0x0000001b12137223 */ /* 0x000fc60000000813 */
[----:B------:R-:W-:-:S04]  /*0690*/  FFMA R3, R11, R13, R14 ;  /* 0x0000000d0b037223 */ /* 0x000fc8000000000e */
[----:B------:R-:W-:-:S04]  /*06a0*/  FFMA R3, R10, R19, R3 ;  /* 0x000000130a037223 */ /* 0x000fc80000000003 */
[----:B------:R-:W-:-:S04]  /*06b0*/  FMUL R3, R3, R2 ;  /* 0x0000000203037220 */ /* 0x000fc80000400000 */
[----:B------:R-:W-:-:S05]  /*06c0*/  FADD R0, R0, R3 ;  /* 0x0000000300007221 */ /* 0x000fca0000000000 */
[----:B------:R-:W-:-:S04]  /*06d0*/  FSETP.GT.AND P0, PT, R0, 1, PT ;  /* 0x3f8000000000780b */ /* 0x000fc80003f04000 */
[----:B------:R-:W-:-:S13]  /*06e0*/  FSETP.LT.OR P0, PT, R3, RZ, P0 ;  /* 0x000000ff0300720b */ /* 0x000fda0000701400 */
[----:B------:R-:W-:-:S04]  /*06f0*/  @!P0 FMUL R12, R17, R12 ;  /* 0x0000000c110c8220 */ /* 0x000fc80000400000 */
[----:B------:R-:W-:Y:S01]  /*0700*/  @!P0 FFMA R15, R15, R13, R12 ;  /* 0x0000000d0f0f8223 */ /* 0x000fe2000000000c */
[----:B------:R-:W-:Y:S02]  /*0710*/  @!P0 MOV R12, 0xa0b5ed8d ;  /* 0xa0b5ed8d000c8802 */ /* 0x000fe40000000f00 */
[----:B------:R-:W-:Y:S01]  /*0720*/  @!P0 MOV R13, 0x3eb0c6f7 ;  /* 0x3eb0c6f7000d8802 */ /* 0x000fe20000000f00 */
[----:B------:R-:W-:-:S04]  /*0730*/  @!P0 FFMA R15, R16, R19, R15 ;  /* 0x00000013100f8223 */ /* 0x000fc8000000000f */
[----:B------:R-:W-:-:S04]  /*0740*/  @!P0 FMUL R15, R15, R2 ;  /* 0x000000020f0f8220 */ /* 0x000fc80000400000 */
[----:B------:R-:W0:Y:S02]  /*0750*/  @!P0 F2F.F64.F32 R2, R15 ;  /* 0x0000000f00028310 */ /* 0x000e240000201800 */
[----:B0-----:R-:W-:-:S06]  /*0760*/  @!P0 DSETP.GT.AND P1, PT, R2, R12, PT ;  /* 0x0000000c0200822a */ /* 0x001fcc0003f24000 */
[----:B------:R-:W-:-:S08]  /*0770*/  @!P0 FSEL R24, R15, -100000, P1 ;  /* 0xc7c350000f188808 */ /* 0x000fd00000800000 */
.L_x_2:
[----:B------:R-:W-:Y:S05]  /*0780*/  BSYNC.RECONVERGENT B0 ;  /* 0x0000000000007941 */ /* 0x000fea0003800200 */
.L_x_1:
[C---:B------:R-:W-:Y:S02]  /*0790*/  FSETP.NEU.AND P0, PT, R24.reuse, -100000, PT ;  /* 0xc7c350001800780b */ /* 0x040fe40003f0d000 */
[----:B------:R-:W-:Y:S02]  /*07a0*/  FSETP.GEU.AND P1, PT, R24, R25, PT ;  /* 0x000000191800720b */ /* 0x000fe40003f2e000 */
[----:B------:R-:W-:-:S04]  /*07b0*/  IADD3 R4, P2, PT, R4, 0xc, RZ ;  /* 0x0000000c04047810 */ /* 0x000fc80007f5e0ff */
[----:B------:R-:W-:-:S05]  /*07c0*/  IADD3.X R5, PT, PT, RZ, R5, RZ, P2, !PT ;  /* 0x00000005ff057210 */ /* 0x000fca00017fe4ff */
[----:B------:R-:W-:Y:S01]  /*07d0*/  @P0 FSEL R25, R24, R25, !P1 ;  /* 0x0000001918190208 */ /* 0x000fe20004800000 */
[----:B------:R-:W-:Y:S06]  /*07e0*/  BRA.U UP0, `(.L_x_6) ;  /* 0xfffffff900747547 */ /* 0x000fec000b83ffff */
.L_x_0:
[----:B------:R-:W0:Y:S02]  /*07f0*/  LDC.64 R2, c[0x0][0x3b0] ;  /* 0x0000ec00ff027b82 */ /* 0x000e240000000a00 */
[----:B0-----:R-:W-:-:S05]  /*0800*/  IMAD.WIDE R8, R8, 0x4, R2 ;  /* 0x0000000408087825 */ /* 0x001fca00078e0202 */
[----:B------:R-:W-:Y:S01]  /*0810*/  STG.E desc[UR8][R8.64], R25 ;  /* 0x0000001908007986 */ /* 0x000fe2000c101908 */
[----:B------:R-:W-:Y:S05]  /*0820*/  EXIT ;  /* 0x000000000000794d */ /* 0x000fea0003800000 */
        .weak           $__internal_0_$__cuda_sm20_rcp_rn_f32_slowpath
        .type           $__internal_0_$__cuda_sm20_rcp_rn_f32_slowpath,@function
        .size           $__internal_0_$__cuda_sm20_rcp_rn_f32_slowpath,(.L_x_12 - $__internal_0_$__cuda_sm20_rcp_rn_f32_slowpath)
$__internal_0_$__cuda_sm20_rcp_rn_f32_slowpath:
[----:B------:R-:W-:Y:S01]  /*0830*/  SHF.L.U32 R3, R0, 0x1, RZ ;  /* 0x0000000100037819 */ /* 0x000fe200000006ff */
[----:B------:R-:W-:Y:S03]  /*0840*/  BSSY.RECONVERGENT B2, `(.L_x_7) ;  /* 0x0000030000027945 */ /* 0x000fe60003800200 */
[----:B------:R-:W-:-:S04]  /*0850*/  SHF.R.U32.HI R3, RZ, 0x18, R3 ;  /* 0x00000018ff037819 */ /* 0x000fc80000011603 */
[----:B------:R-:W-:-:S13]  /*0860*/  ISETP.NE.U32.AND P0, PT, R3, RZ, PT ;  /* 0x000000ff0300720c */ /* 0x000fda0003f05070 */
[----:B------:R-:W-:Y:S05]  /*0870*/  @P0 BRA `(.L_x_8) ;  /* 0x0000000000280947 */ /* 0x000fea0003800000 */
[----:B------:R-:W-:-:S04]  /*0880*/  SHF.L.U32 R2, R0, 0x1, RZ ;  /* 0x0000000100027819 */ /* 0x000fc800000006ff */
[----:B------:R-:W-:-:S13]  /*0890*/  ISETP.NE.AND P0, PT, R2, RZ, PT ;  /* 0x000000ff0200720c */ /* 0x000fda0003f05270 */
[----:B------:R-:W-:Y:S01]  /*08a0*/  @P0 FFMA R27, R0, 1.84467440737095516160e+19, RZ ;  /* 0x5f800000001b0823 */ /* 0x000fe200000000ff */
[----:B------:R-:W-:Y:S08]  /*08b0*/  @!P0 MUFU.RCP R3, R0 ;  /* 0x0000000000038308 */ /* 0x000ff00000001000 */
[----:B------:R-:W0:Y:S02]  /*08c0*/  @P0 MUFU.RCP R2, R27 ;  /* 0x0000001b00020308 */ /* 0x000e240000001000 */
[----:B0-----:R-:W-:-:S04]  /*08d0*/  @P0 FFMA R28, R27, R2, -1 ;  /* 0xbf8000001b1c0423 */ /* 0x001fc80000000002 */
[----:B------:R-:W-:-:S04]  /*08e0*/  @P0 FADD.FTZ R29, -R28, -RZ ;  /* 0x800000ff1c1d0221 */ /* 0x000fc80000010100 */
[----:B------:R-:W-:-:S04]  /*08f0*/  @P0 FFMA R2, R2, R29, R2 ;  /* 0x0000001d02020223 */ /* 0x000fc80000000002 */
[----:B------:R-:W-:Y:S01]  /*0900*/  @P0 FFMA R3, R2, 1.84467440737095516160e+19, RZ ;  /* 0x5f80000002030823 */ /* 0x000fe200000000ff */
[----:B------:R-:W-:Y:S06]  /*0910*/  BRA `(.L_x_9) ;  /* 0x0000000000887947 */ /* 0x000fec0003800000 */
.L_x_8:
[----:B------:R-:W-:-:S04]  /*0920*/  IADD3 R27, PT, PT, R3, -0xfd, RZ ;  /* 0xffffff03031b7810 */ /* 0x000fc80007ffe0ff */
[----:B------:R-:W-:-:S13]  /*0930*/  ISETP.GT.U32.AND P0, PT, R27, 0x1, PT ;  /* 0x000000011b00780c */ /* 0x000fda0003f04070 */
[----:B------:R-:W-:Y:S05]  /*0940*/  @P0 BRA `(.L_x_10) ;  /* 0x0000000000780947 */ /* 0x000fea0003800000 */
[----:B------:R-:W-:Y:S02]  /*0950*/  LOP3.LUT R2, R0, 0x7fffff, RZ, 0xc0, !PT ;  /* 0x007fffff00027812 */ /* 0x000fe400078ec0ff */
[----:B------:R-:W-:Y:S02]  /*0960*/  IADD3 R3, PT, PT, R3, -0xfc, RZ ;  /* 0xffffff0403037810 */ /* 0x000fe40007ffe0ff */
[----:B------:R-:W-:-:S04]  /*0970*/  LOP3.LUT R29, R2, 0x3f800000, RZ, 0xfc, !PT ;  /* 0x3f800000021d7812 */ /* 0x000fc800078efcff */
[----:B------:R-:W0:Y:S02]  /*0980*/  MUFU.RCP R2, R29 ;  /* 0x0000001d00027308 */ /* 0x000e240000001000 */
[----:B0-----:R-:W-:-:S04]  /*0990*/  FFMA R28, R29, R2, -1 ;  /* 0xbf8000001d1c7423 */ /* 0x001fc80000000002 */
[----:B------:R-:W-:-:S04]  /*09a0*/  FADD.FTZ R29, -R28, -RZ ;  /* 0x800000ff1c1d7221 */ /* 0x000fc80000010100 */
[CCC-:B------:R-:W-:Y:S01]  /*09b0*/  FFMA.RM R28, R2.reuse, R29.reuse, R2.reuse ;  /* 0x0000001d021c7223 */ /* 0x1c0fe20000004002 */
[----:B------:R-:W-:-:S05]  /*09c0*/  FFMA.RP R2, R2, R29, R2 ;  /* 0x0000001d02027223 */ /* 0x000fca0000008002 */
[C---:B------:R-:W-:Y:S02]  /*09d0*/  FSETP.NEU.FTZ.AND P0, PT, R28.reuse, R2, PT ;  /* 0x000000021c00720b */ /* 0x040fe40003f1d000 */
[----:B------:R-:W-:Y:S02]  /*09e0*/  LOP3.LUT R2, R28, 0x7fffff, RZ, 0xc0, !PT ;  /* 0x007fffff1c027812 */ /* 0x000fe400078ec0ff */
[----:B------:R-:W-:Y:S02]  /*09f0*/  MOV R28, 0x3 ;  /* 0x00000003001c7802 */ /* 0x000fe40000000f00 */
[----:B------:R-:W-:Y:S02]  /*0a00*/  LOP3.LUT R2, R2, 0x800000, RZ, 0xfc, !PT ;  /* 0x0080000002027812 */ /* 0x000fe400078efcff */
[----:B------:R-:W-:Y:S02]  /*0a10*/  SHF.L.U32 R28, R28, R27, RZ ;  /* 0x0000001b1c1c7219 */ /* 0x000fe400000006ff */
[----:B------:R-:W-:-:S02]  /*0a20*/  SEL R29, RZ, 0xffffffff, !P0 ;  /* 0xffffffffff1d7807 */ /* 0x000fc40004000000 */
[----:B------:R-:W-:Y:S02]  /*0a30*/  LOP3.LUT R28, R28, R2, RZ, 0xc0, !PT ;  /* 0x000000021c1c7212 */ /* 0x000fe400078ec0ff */
[----:B------:R-:W-:Y:S02]  /*0a40*/  IADD3 R29, PT, PT, -R29, RZ, RZ ;  /* 0x000000ff1d1d7210 */ /* 0x000fe40007ffe1ff */
[-C--:B------:R-:W-:Y:S02]  /*0a50*/  SHF.R.U32.HI R28, RZ, R27.reuse, R28 ;  /* 0x0000001bff1c7219 */ /* 0x080fe4000001161c */
[----:B------:R-:W-:Y:S02]  /*0a60*/  LOP3.LUT P1, RZ, R29, R27, R2, 0xf8, !PT ;  /* 0x0000001b1dff7212 */ /* 0x000fe4000782f802 */
[C---:B------:R-:W-:Y:S02]  /*0a70*/  LOP3.LUT P0, RZ, R28.reuse, 0x1, RZ, 0xc0, !PT ;  /* 0x000000011cff7812 */ /* 0x040fe4000780c0ff */
[----:B------:R-:W-:-:S02]  /*0a80*/  LOP3.LUT P2, RZ, R28, 0x2, RZ, 0xc0, !PT ;  /* 0x000000021cff7812 */ /* 0x000fc4000784c0ff */
[----:B------:R-:W-:Y:S02]  /*0a90*/  SHF.R.U32.HI R3, RZ, R3, R2 ;  /* 0x00000003ff037219 */ /* 0x000fe40000011602 */
[----:B------:R-:W-:Y:S02]  /*0aa0*/  PLOP3.LUT P0, PT, P0, P1, P2, 0xe0, 0x0 ;  /* 0x000000000000781c */ /* 0x000fe40000703c20 */
[----:B------:R-:W-:Y:S02]  /*0ab0*/  LOP3.LUT P1, RZ, R0, 0x7fffff, RZ, 0xc0, !PT ;  /* 0x007fffff00ff7812 */ /* 0x000fe4000782c0ff */
[----:B------:R-:W-:-:S04]  /*0ac0*/  SEL R2, RZ, 0x1, !P0 ;  /* 0x00000001ff027807 */ /* 0x000fc80004000000 */
[----:B------:R-:W-:-:S04]  /*0ad0*/  IADD3 R2, PT, PT, -R2, RZ, RZ ;  /* 0x000000ff02027210 */ /* 0x000fc80007ffe1ff */
[----:B------:R-:W-:-:S13]  /*0ae0*/  ISETP.GE.AND P0, PT, R2, RZ, PT ;  /* 0x000000ff0200720c */ /* 0x000fda0003f06270 */
[----:B------:R-:W-:-:S04]  /*0af0*/  @!P0 IADD3 R3, PT, PT, R3, 0x1, RZ ;  /* 0x0000000103038810 */ /* 0x000fc80007ffe0ff */
[----:B------:R-:W-:-:S04]  /*0b00*/  @!P1 SHF.L.U32 R3, R3, 0x1, RZ ;  /* 0x0000000103039819 */ /* 0x000fc800000006ff */
[----:B------:R-:W-:Y:S01]  /*0b10*/  LOP3.LUT R3, R3, 0x80000000, R0, 0xf8, !PT ;  /* 0x8000000003037812 */ /* 0x000fe200078ef800 */
[----:B------:R-:W-:Y:S06]  /*0b20*/  BRA `(.L_x_9) ;  /* 0x0000000000047947 */ /* 0x000fec0003800000 */
.L_x_10:
[----:B------:R0:W1:Y:S02]  /*0b30*/  MUFU.RCP R3, R0 ;  /* 0x0000000000037308 */ /* 0x0000640000001000 */
.L_x_9:
[----:B------:R-:W-:Y:S05]  /*0b40*/  BSYNC.RECONVERGENT B2 ;  /* 0x0000000000027941 */ /* 0x000fea0003800200 */
.L_x_7:
[----:B01----:R-:W-:Y:S01]  /*0b50*/  MOV R0, R3 ;  /* 0x0000000300007202 */ /* 0x003fe20000000f00 */
[----:B------:R-:W-:Y:S01]  /*0b60*/  HFMA2 R3, -RZ, RZ, 0, 0 ;  /* 0x00000000ff037431 */ /* 0x000fe200000001ff */
[----:B------:R-:W-:-:S04]  /*0b70*/  MOV R2, R26 ;  /* 0x0000001a00027202 */ /* 0x000fc80000000f00 */
[----:B------:R-:W-:Y:S05]  /*0b80*/  RET.REL.NODEC R2 `(_Z28mesh_ray_intersection_kerneliiiPKfPKiS0_S0_Pf) ;  /* 0xfffffff4021c7950 */ /* 0x000fea0003c3ffff */
.L_x_11:
[----:B------:R-:W-:-:S00]  /*0b90*/  BRA `(.L_x_11) ;  /* 0xfffffffc00fc7947 */ /* 0x000fc0000383ffff */
[----:B------:R-:W-:-:S00]  /*0ba0*/  NOP ;  /* 0x0000000000007918 */ /* 0x000fc00000000000 */
        /* <DEDUP_REMOVED lines=13> */
.L_x_12:


//--------------------- .nv.shared.reserved.0     --------------------------
	.section	.nv.shared.reserved.0,"aw",@nobits
	.weak		__nv_reservedSMEM_offset_0_alias
	.size		__nv_reservedSMEM_offset_0_alias, 0, 64
	.other		__nv_reservedSMEM_offset_0_alias,@"STO_CUDA_RESERVED_SHARED STV_DEFAULT"
__nv_reservedSMEM_offset_0_alias:
	.zero		0
	.zero		64


//--------------------- .nv.constant0._Z28mesh_ray_intersection_kerneliiiPKfPKiS0_S0_Pf --------------------------
	.section	.nv.constant0._Z28mesh_ray_intersection_kerneliiiPKfPKiS0_S0_Pf,"a",@progbits
	.sectionflags	@""
	.align	4
.nv.constant0._Z28mesh_ray_intersection_kerneliiiPKfPKiS0_S0_Pf:
	.zero		952


//--------------------- SYMBOLS --------------------------

	.type		.nv.reservedSmem.offset0,@object
	.size		.nv.reservedSmem.offset0,0x4
